//
// Generated by NVIDIA NVVM Compiler
//
// Compiler Build ID: CL-36424714
// Cuda compilation tools, release 13.0, V13.0.88
// Based on NVVM 20.0.0
//

.version 9.0
.target sm_100
.address_size 64

	// .globl	_Z18unique_gid_calc_2dPi
.extern .func  (.param .b32 func_retval0) vprintf
(
	.param .b64 vprintf_param_0,
	.param .b64 vprintf_param_1
)
;
.global .align 1 .b8 $str[49] = {98, 108, 111, 99, 107, 73, 100, 120, 46, 120, 32, 61, 32, 37, 100, 44, 32, 116, 104, 114, 101, 97, 100, 73, 100, 120, 61, 37, 100, 44, 32, 103, 105, 100, 61, 37, 100, 44, 32, 118, 97, 108, 117, 101, 61, 37, 100, 10};

.visible .entry _Z18unique_gid_calc_2dPi(
	.param .u64 .ptr .align 1 _Z18unique_gid_calc_2dPi_param_0
)
{
	.local .align 16 .b8 	__local_depot0[16];
	.reg .b64 	%SP;
	.reg .b64 	%SPL;
	.reg .b32 	%r<11>;
	.reg .b64 	%rd<9>;

	mov.u64 	%SPL, __local_depot0;
	cvta.local.u64 	%SP, %SPL;
	ld.param.u64 	%rd1, [_Z18unique_gid_calc_2dPi_param_0];
	cvta.to.global.u64 	%rd2, %rd1;
	add.u64 	%rd3, %SP, 0;
	add.u64 	%rd4, %SPL, 0;
	mov.u32 	%r1, %tid.x;
	mov.u32 	%r2, %ctaid.x;
	mov.u32 	%r3, %ntid.x;
	mov.u32 	%r4, %nctaid.x;
	mov.u32 	%r5, %ctaid.y;
	mad.lo.s32 	%r6, %r5, %r4, %r2;
	mad.lo.s32 	%r7, %r6, %r3, %r1;
	mul.wide.s32 	%rd5, %r7, 4;
	add.s64 	%rd6, %rd2, %rd5;
	ld.global.u32 	%r8, [%rd6];
	st.local.v4.u32 	[%rd4], {%r2, %r1, %r7, %r8};
	mov.u64 	%rd7, $str;
	cvta.global.u64 	%rd8, %rd7;
	{ // callseq 0, 0
	.param .b64 param0;
	st.param.b64 	[param0], %rd8;
	.param .b64 param1;
	st.param.b64 	[param1], %rd3;
	.param .b32 retval0;
	call.uni (retval0), 
	vprintf, 
	(
	param0, 
	param1
	);
	ld.param.b32 	%r9, [retval0];
	} // callseq 0
	ret;

}


// ===== COMPILED SASS (sm_100) =====

	.target	sm_100

	.elftype	@"ET_EXEC"


//--------------------- .note.nv.tkinfo           --------------------------
	.section	.note.nv.tkinfo,"",@"SHT_NOTE"
	.sectionflags	@"SHF_NOTE_NV_TKINFO"
	.tkinfo
        /*0018*/ 	.word	0x00000002
        /*0030*/ 	.string	""
        /*0030*/ 	.string	"ptxas"
        /*0030*/ 	.string	"Cuda compilation tools, release 13.0, V13.0.88"
        /*0030*/ 	.string	"Build cuda_13.0.r13.0/compiler.36424714_0"
        /*0030*/ 	.string	"-arch sm_100 -m 64 "



//--------------------- .note.nv.cuinfo           --------------------------
	.section	.note.nv.cuinfo,"",@"SHT_NOTE"
	.sectionflags	@"SHF_NOTE_NV_CUINFO"
        /*0018*/ 	.short	0x0002
        /*001a*/ 	.short	0x0064
        /*001c*/ 	.short	0x0082
	.zero		2


//--------------------- .nv.info                  --------------------------
	.section	.nv.info,"",@"SHT_CUDA_INFO"
	.align	4


	//----- nvinfo : EIATTR_REGCOUNT
	.align		4
        /*0000*/ 	.byte	0x04, 0x2f
        /*0002*/ 	.short	(.L_2 - .L_1)
	.align		4
.L_1:
        /*0004*/ 	.word	index@(_Z18unique_gid_calc_2dPi)
        /*0008*/ 	.word	0x00000018


	//----- nvinfo : EIATTR_FRAME_SIZE
	.align		4
.L_2:
        /*000c*/ 	.byte	0x04, 0x11
        /*000e*/ 	.short	(.L_4 - .L_3)
	.align		4
.L_3:
        /*0010*/ 	.word	index@(_Z18unique_gid_calc_2dPi)
        /*0014*/ 	.word	0x00000010


	//----- nvinfo : EIATTR_MIN_STACK_SIZE
	.align		4
.L_4:
        /*0018*/ 	.byte	0x04, 0x12
        /*001a*/ 	.short	(.L_6 - .L_5)
	.align		4
.L_5:
        /*001c*/ 	.word	index@(_Z18unique_gid_calc_2dPi)
        /*0020*/ 	.word	0x00000010
.L_6:


//--------------------- .nv.compat                --------------------------
	.section	.nv.compat,"",@"SHT_CUDA_COMPAT_INFO"
	.align	4
        /*0000*/ 	.byte	0x02, 0x09, 0x00, 0x00, 0x02, 0x02, 0x01, 0x00, 0x02, 0x05, 0x05, 0x00, 0x03, 0x07, 0x01, 0x01
        /*0010*/ 	.byte	0x02, 0x03, 0x00, 0x00, 0x02, 0x06, 0x01, 0x00, 0x04, 0x0b, 0x08, 0x00, 0x09, 0x00, 0x00, 0x00
        /*0020*/ 	.byte	0x00, 0x00, 0x00, 0x00


//--------------------- .nv.info._Z18unique_gid_calc_2dPi --------------------------
	.section	.nv.info._Z18unique_gid_calc_2dPi,"",@"SHT_CUDA_INFO"
	.sectionflags	@""
	.align	4


	//----- nvinfo : EIATTR_CUDA_API_VERSION
	.align		4
        /*0000*/ 	.byte	0x04, 0x37
        /*0002*/ 	.short	(.L_8 - .L_7)
.L_7:
        /*0004*/ 	.word	0x00000082


	//----- nvinfo : EIATTR_KPARAM_INFO
	.align		4
.L_8:
        /*0008*/ 	.byte	0x04, 0x17
        /*000a*/ 	.short	(.L_10 - .L_9)
.L_9:
        /*000c*/ 	.word	0x00000000
        /*0010*/ 	.short	0x0000
        /*0012*/ 	.short	0x0000
        /*0014*/ 	.byte	0x00, 0xf5, 0x21, 0x00


	//----- nvinfo : EIATTR_SPARSE_MMA_MASK
	.align		4
.L_10:
        /*0018*/ 	.byte	0x03, 0x50
        /*001a*/ 	.short	0x0000


	//----- nvinfo : EIATTR_MAXREG_COUNT
	.align		4
        /*001c*/ 	.byte	0x03, 0x1b
        /*001e*/ 	.short	0x00ff


	//----- nvinfo : EIATTR_EXTERNS
	.align		4
        /*0020*/ 	.byte	0x04, 0x0f
        /*0022*/ 	.short	(.L_12 - .L_11)


	//   ....[0]....
	.align		4
.L_11:
        /*0024*/ 	.word	index@(vprintf)


	//----- nvinfo : EIATTR_MERCURY_ISA_VERSION
	.align		4
.L_12:
        /*0028*/ 	.byte	0x03, 0x5f
        /*002a*/ 	.short	0x0101


	//----- nvinfo : EIATTR_VRC_CTA_INIT_COUNT
	.align		4
        /*002c*/ 	.byte	0x02, 0x4a
	.zero		1
	.zero		1


	//----- nvinfo : EIATTR_SYSCALL_OFFSETS
	.align		4
        /*0030*/ 	.byte	0x04, 0x46
        /*0032*/ 	.short	(.L_14 - .L_13)


	//   ....[0]....
.L_13:
        /*0034*/ 	.word	0x00000180


	//----- nvinfo : EIATTR_EXIT_INSTR_OFFSETS
	.align		4
.L_14:
        /*0038*/ 	.byte	0x04, 0x1c
        /*003a*/ 	.short	(.L_16 - .L_15)


	//   ....[0]....
.L_15:
        /*003c*/ 	.word	0x00000190


	//----- nvinfo : EIATTR_CBANK_PARAM_SIZE
	.align		4
.L_16:
        /*0040*/ 	.byte	0x03, 0x19
        /*0042*/ 	.short	0x0008


	//----- nvinfo : EIATTR_PARAM_CBANK
	.align		4
        /*0044*/ 	.byte	0x04, 0x0a
        /*0046*/ 	.short	(.L_18 - .L_17)
	.align		4
.L_17:
        /*0048*/ 	.word	index@(.nv.constant0._Z18unique_gid_calc_2dPi)
        /*004c*/ 	.short	0x0380
        /*004e*/ 	.short	0x0008


	//----- nvinfo : EIATTR_SW_WAR
	.align		4
.L_18:
        /*0050*/ 	.byte	0x04, 0x36
        /*0052*/ 	.short	(.L_20 - .L_19)
.L_19:
        /*0054*/ 	.word	0x00000008
.L_20:


//--------------------- .nv.callgraph             --------------------------
	.section	.nv.callgraph,"",@"SHT_CUDA_CALLGRAPH"
	.align	4
	.sectionentsize	8
	.align		4
        /*0000*/ 	.word	0x00000000
	.align		4
        /*0004*/ 	.word	0xffffffff
	.align		4
        /*0008*/ 	.word	index@(_Z18unique_gid_calc_2dPi)
	.align		4
        /*000c*/ 	.word	index@(vprintf)
	.align		4
        /*0010*/ 	.word	0x00000000
	.align		4
        /*0014*/ 	.word	0xfffffffe
	.align		4
        /*0018*/ 	.word	0x00000000
	.align		4
        /*001c*/ 	.word	0xfffffffd
	.align		4
        /*0020*/ 	.word	0x00000000
	.align		4
        /*0024*/ 	.word	0xfffffffc


//--------------------- .nv.constant4             --------------------------
	.section	.nv.constant4,"a",@progbits
	.align	8
	.align		8
.nv.constant4:
        /*0000*/ 	.dword	vprintf
	.align		8
        /*0008*/ 	.dword	$str


//--------------------- .text._Z18unique_gid_calc_2dPi --------------------------
	.section	.text._Z18unique_gid_calc_2dPi,"ax",@progbits
	.align	128
        .global         _Z18unique_gid_calc_2dPi
        .type           _Z18unique_gid_calc_2dPi,@function
        .size           _Z18unique_gid_calc_2dPi,(.L_x_2 - _Z18unique_gid_calc_2dPi)
        .other          _Z18unique_gid_calc_2dPi,@"STO_CUDA_ENTRY STV_DEFAULT"
_Z18unique_gid_calc_2dPi:
.text._Z18unique_gid_calc_2dPi:
[----:B------:R-:W0:Y:S01]  /*0000*/  LDC R1, c[0x0][0x37c] ;  /* 0x0000df00ff017b82 */ /* 0x000e220000000800 */
[----:B------:R-:W1:Y:S01]  /*0010*/  S2R R5, SR_CTAID.Y ;  /* 0x0000000000057919 */ /* 0x000e620000002600 */
[----:B------:R-:W2:Y:S06]  /*0020*/  LDCU UR6, c[0x0][0x2fc] ;  /* 0x00005f80ff0677ac */ /* 0x000eac0008000800 */
[----:B------:R-:W3:Y:S01]  /*0030*/  LDC.64 R2, c[0x0][0x380] ;  /* 0x0000e000ff027b82 */ /* 0x000ee20000000a00 */
[----:B0-----:R-:W-:Y:S01]  /*0040*/  VIADD R1, R1, 0xfffffff0 ;  /* 0xfffffff001017836 */ /* 0x001fe20000000000 */
[----:B------:R-:W1:Y:S01]  /*0050*/  S2R R12, SR_CTAID.X ;  /* 0x00000000000c7919 */ /* 0x000e620000002500 */
[----:B------:R-:W0:Y:S01]  /*0060*/  LDCU UR7, c[0x0][0x360] ;  /* 0x00006c00ff0777ac */ /* 0x000e220008000800 */
[----:B------:R-:W0:Y:S01]  /*0070*/  S2R R13, SR_TID.X ;  /* 0x00000000000d7919 */ /* 0x000e220000002100 */
[----:B------:R-:W1:Y:S01]  /*0080*/  LDCU UR8, c[0x0][0x370] ;  /* 0x00006e00ff0877ac */ /* 0x000e620008000800 */
[----:B------:R-:W4:Y:S01]  /*0090*/  LDCU.64 UR4, c[0x0][0x358] ;  /* 0x00006b00ff0477ac */ /* 0x000f220008000a00 */
[----:B-1----:R-:W-:Y:S01]  /*00a0*/  IMAD R14, R5, UR8, R12 ;  /* 0x00000008050e7c24 */ /* 0x002fe2000f8e020c */
[----:B------:R-:W-:Y:S01]  /*00b0*/  MOV R0, 0x0 ;  /* 0x0000000000007802 */ /* 0x000fe20000000f00 */
[----:B------:R-:W1:Y:S02]  /*00c0*/  LDCU.64 UR8, c[0x4][0x8] ;  /* 0x01000100ff0877ac */ /* 0x000e640008000a00 */
[----:B0-----:R-:W-:-:S04]  /*00d0*/  IMAD R14, R14, UR7, R13 ;  /* 0x000000070e0e7c24 */ /* 0x001fc8000f8e020d */
[----:B---3--:R-:W-:-:S05]  /*00e0*/  IMAD.WIDE R2, R14, 0x4, R2 ;  /* 0x000000040e027825 */ /* 0x008fca00078e0202 */
[----:B----4-:R-:W3:Y:S01]  /*00f0*/  LDG.E R15, desc[UR4][R2.64] ;  /* 0x00000004020f7981 */ /* 0x010ee2000c1e1900 */
[----:B------:R-:W0:Y:S01]  /*0100*/  LDCU UR4, c[0x0][0x2f8] ;  /* 0x00005f00ff0477ac */ /* 0x000e220008000800 */
[----:B------:R4:W3:Y:S01]  /*0110*/  LDC.64 R8, c[0x4][R0] ;  /* 0x0100000000087b82 */ /* 0x0008e20000000a00 */
[----:B-1----:R-:W-:Y:S01]  /*0120*/  IMAD.U32 R4, RZ, RZ, UR8 ;  /* 0x00000008ff047e24 */ /* 0x002fe2000f8e00ff */
[----:B------:R-:W-:Y:S02]  /*0130*/  MOV R5, UR9 ;  /* 0x0000000900057c02 */ /* 0x000fe40008000f00 */
[----:B0-----:R-:W-:-:S04]  /*0140*/  IADD3 R6, P0, PT, R1, UR4, RZ ;  /* 0x0000000401067c10 */ /* 0x001fc8000ff1e0ff */
[----:B--2---:R-:W-:Y:S01]  /*0150*/  IADD3.X R7, PT, PT, RZ, UR6, RZ, P0, !PT ;  /* 0x00000006ff077c10 */ /* 0x004fe200087fe4ff */
[----:B---3--:R4:W-:Y:S08]  /*0160*/  STL.128 [R1], R12 ;  /* 0x0000000c01007387 */ /* 0x0089f00000100c00 */
[----:B------:R-:W-:-:S07]  /*0170*/  LEPC R20, `(.L_x_0) ;  /* 0x000000001014794e */ /* 0x000fce0000000000 */
[----:B----4-:R-:W-:Y:S05]  /*0180*/  CALL.ABS.NOINC R8 ;  /* 0x0000000008007343 */ /* 0x010fea0003c00000 */
.L_x_0:
[----:B------:R-:W-:Y:S05]  /*0190*/  EXIT ;  /* 0x000000000000794d */ /* 0x000fea0003800000 */
.L_x_1:
[----:B------:R-:W-:-:S00]  /*01a0*/  BRA `(.L_x_1) ;  /* 0xfffffffc00fc7947 */ /* 0x000fc0000383ffff */
[----:B------:R-:W-:-:S00]  /*01b0*/  NOP ;  /* 0x0000000000007918 */ /* 0x000fc00000000000 */
        /* <DEDUP_REMOVED lines=12> */
.L_x_2:


//--------------------- .nv.global.init           --------------------------
	.section	.nv.global.init,"aw",@progbits
.nv.global.init:
	.type		$str,@object
	.size		$str,(.L_0 - $str)
$str:
        /*0000*/ 	.byte	0x62, 0x6c, 0x6f, 0x63, 0x6b, 0x49, 0x64, 0x78, 0x2e, 0x78, 0x20, 0x3d, 0x20, 0x25, 0x64, 0x2c
        /*0010*/ 	.byte	0x20, 0x74, 0x68, 0x72, 0x65, 0x61, 0x64, 0x49, 0x64, 0x78, 0x3d, 0x25, 0x64, 0x2c, 0x20, 0x67
        /*0020*/ 	.byte	0x69, 0x64, 0x3d, 0x25, 0x64, 0x2c, 0x20, 0x76, 0x61, 0x6c, 0x75, 0x65, 0x3d, 0x25, 0x64, 0x0a
        /*0030*/ 	.byte	0x00
.L_0:


//--------------------- .nv.shared.reserved.0     --------------------------
	.section	.nv.shared.reserved.0,"aw",@nobits
	.weak		__nv_reservedSMEM_offset_0_alias
	.size		__nv_reservedSMEM_offset_0_alias, 0, 64
	.other		__nv_reservedSMEM_offset_0_alias,@"STO_CUDA_RESERVED_SHARED STV_DEFAULT"
__nv_reservedSMEM_offset_0_alias:
	.zero		0
	.zero		64


//--------------------- .nv.constant0._Z18unique_gid_calc_2dPi --------------------------
	.section	.nv.constant0._Z18unique_gid_calc_2dPi,"a",@progbits
	.sectionflags	@""
	.align	4
.nv.constant0._Z18unique_gid_calc_2dPi:
	.zero		904


//--------------------- SYMBOLS --------------------------

	.type		.nv.reservedSmem.offset0,@object
	.size		.nv.reservedSmem.offset0,0x4
	.type		vprintf,@function
